	.headerflags	@"EF_CUDA_TEXMODE_UNIFIED EF_CUDA_64BIT_ADDRESS EF_CUDA_ACCELERATORS EF_CUDA_SM90 EF_CUDA_VIRTUAL_SM(EF_CUDA_SM90)"
	.elftype	@"ET_EXEC"


//--------------------- .nv.info                  --------------------------
	.section	.nv.info,"",@"SHT_CUDA_INFO"
	.align	4


	//----- nvinfo : EIATTR_REGCOUNT
	.align		4
        /*0000*/ 	.byte	0x04, 0x2f
        /*0002*/ 	.short	(.L_1 - .L_0)
	.align		4
.L_0:
        /*0004*/ 	.word	index@(triton_per_fused_mean_13)
        /*0008*/ 	.word	0x00000017


	//----- nvinfo : EIATTR_MIN_STACK_SIZE
	.align		4
.L_1:
        /*000c*/ 	.byte	0x04, 0x12
        /*000e*/ 	.short	(.L_3 - .L_2)
	.align		4
.L_2:
        /*0010*/ 	.word	index@(triton_per_fused_mean_13)
        /*0014*/ 	.word	0x00000000


	//----- nvinfo : EIATTR_FRAME_SIZE
	.align		4
.L_3:
        /*0018*/ 	.byte	0x04, 0x11
        /*001a*/ 	.short	(.L_5 - .L_4)
	.align		4
.L_4:
        /*001c*/ 	.word	index@(triton_per_fused_mean_13)
        /*0020*/ 	.word	0x00000000


	//----- nvinfo : EIATTR_MIN_STACK_SIZE
	.align		4
.L_5:
        /*0024*/ 	.byte	0x04, 0x12
        /*0026*/ 	.short	(.L_7 - .L_6)
	.align		4
.L_6:
        /*0028*/ 	.word	index@(triton_per_fused_mean_13)
        /*002c*/ 	.word	0x00000000
.L_7:


//--------------------- .nv.info.triton_per_fused_mean_13 --------------------------
	.section	.nv.info.triton_per_fused_mean_13,"",@"SHT_CUDA_INFO"
	.sectionflags	@""
	.align	4


	//----- nvinfo : EIATTR_CUDA_API_VERSION
	.align		4
        /*0000*/ 	.byte	0x04, 0x37
        /*0002*/ 	.short	(.L_9 - .L_8)
.L_8:
        /*0004*/ 	.word	0x0000007c


	//----- nvinfo : EIATTR_KPARAM_INFO
	.align		4
.L_9:
        /*0008*/ 	.byte	0x04, 0x17
        /*000a*/ 	.short	(.L_11 - .L_10)
.L_10:
        /*000c*/ 	.word	0x00000000
        /*0010*/ 	.short	0x0003
        /*0012*/ 	.short	0x0014
        /*0014*/ 	.byte	0x00, 0xf0, 0x11, 0x00


	//----- nvinfo : EIATTR_KPARAM_INFO
	.align		4
.L_11:
        /*0018*/ 	.byte	0x04, 0x17
        /*001a*/ 	.short	(.L_13 - .L_12)
.L_12:
        /*001c*/ 	.word	0x00000000
        /*0020*/ 	.short	0x0002
        /*0022*/ 	.short	0x0010
        /*0024*/ 	.byte	0x00, 0xf0, 0x11, 0x00


	//----- nvinfo : EIATTR_KPARAM_INFO
	.align		4
.L_13:
        /*0028*/ 	.byte	0x04, 0x17
        /*002a*/ 	.short	(.L_15 - .L_14)
.L_14:
        /*002c*/ 	.word	0x00000000
        /*0030*/ 	.short	0x0001
        /*0032*/ 	.short	0x0008
        /*0034*/ 	.byte	0x00, 0xf4, 0x21, 0x00


	//----- nvinfo : EIATTR_KPARAM_INFO
	.align		4
.L_15:
        /*0038*/ 	.byte	0x04, 0x17
        /*003a*/ 	.short	(.L_17 - .L_16)
.L_16:
        /*003c*/ 	.word	0x00000000
        /*0040*/ 	.short	0x0000
        /*0042*/ 	.short	0x0000
        /*0044*/ 	.byte	0x00, 0xf4, 0x21, 0x00


	//----- nvinfo : EIATTR_SPARSE_MMA_MASK
	.align		4
.L_17:
        /*0048*/ 	.byte	0x03, 0x50
        /*004a*/ 	.short	0x0000


	//----- nvinfo : EIATTR_MAXREG_COUNT
	.align		4
        /*004c*/ 	.byte	0x03, 0x1b
        /*004e*/ 	.short	0x00ff


	//----- nvinfo : EIATTR_COOP_GROUP_MASK_REGIDS
	.align		4
        /*0050*/ 	.byte	0x04, 0x29
        /*0052*/ 	.short	(.L_19 - .L_18)


	//   ....[0]....
.L_18:
        /*0054*/ 	.word	0xffffffff


	//   ....[1]....
        /*0058*/ 	.word	0xffffffff


	//   ....[2]....
        /*005c*/ 	.word	0xffffffff


	//   ....[3]....
        /*0060*/ 	.word	0xffffffff


	//   ....[4]....
        /*0064*/ 	.word	0xffffffff


	//   ....[5]....
        /*0068*/ 	.word	0xffffffff


	//   ....[6]....
        /*006c*/ 	.word	0xffffffff


	//   ....[7]....
        /*0070*/ 	.word	0xffffffff


	//   ....[8]....
        /*0074*/ 	.word	0xffffffff


	//   ....[9]....
        /*0078*/ 	.word	0xffffffff


	//   ....[10]....
        /*007c*/ 	.word	0xffffffff


	//----- nvinfo : EIATTR_COOP_GROUP_INSTR_OFFSETS
	.align		4
.L_19:
        /*0080*/ 	.byte	0x04, 0x28
        /*0082*/ 	.short	(.L_21 - .L_20)


	//   ....[0]....
.L_20:
        /*0084*/ 	.word	0x000002f0


	//   ....[1]....
        /*0088*/ 	.word	0x00000300


	//   ....[2]....
        /*008c*/ 	.word	0x00000310


	//   ....[3]....
        /*0090*/ 	.word	0x00000320


	//   ....[4]....
        /*0094*/ 	.word	0x00000370


	//   ....[5]....
        /*0098*/ 	.word	0x00000380


	//   ....[6]....
        /*009c*/ 	.word	0x00000390


	//   ....[7]....
        /*00a0*/ 	.word	0x000003a0


	//   ....[8]....
        /*00a4*/ 	.word	0x000004c0


	//   ....[9]....
        /*00a8*/ 	.word	0x000004e0


	//   ....[10]....
        /*00ac*/ 	.word	0x00000510


	//----- nvinfo : EIATTR_EXIT_INSTR_OFFSETS
	.align		4
.L_21:
        /*00b0*/ 	.byte	0x04, 0x1c
        /*00b2*/ 	.short	(.L_23 - .L_22)


	//   ....[0]....
.L_22:
        /*00b4*/ 	.word	0x00000680


	//   ....[1]....
        /*00b8*/ 	.word	0x000006b0


	//----- nvinfo : EIATTR_REQNTID
	.align		4
.L_23:
        /*00bc*/ 	.byte	0x04, 0x10
        /*00be*/ 	.short	(.L_25 - .L_24)
.L_24:
        /*00c0*/ 	.word	0x00000100
        /*00c4*/ 	.word	0x00000001
        /*00c8*/ 	.word	0x00000001


	//----- nvinfo : EIATTR_CBANK_PARAM_SIZE
	.align		4
.L_25:
        /*00cc*/ 	.byte	0x03, 0x19
        /*00ce*/ 	.short	0x0018


	//----- nvinfo : EIATTR_PARAM_CBANK
	.align		4
        /*00d0*/ 	.byte	0x04, 0x0a
        /*00d2*/ 	.short	(.L_27 - .L_26)
	.align		4
.L_26:
        /*00d4*/ 	.word	index@(.nv.constant0.triton_per_fused_mean_13)
        /*00d8*/ 	.short	0x0210
        /*00da*/ 	.short	0x0018


	//----- nvinfo : EIATTR_SW_WAR
	.align		4
.L_27:
        /*00dc*/ 	.byte	0x04, 0x36
        /*00de*/ 	.short	(.L_29 - .L_28)
.L_28:
        /*00e0*/ 	.word	0x00000008
.L_29:


//--------------------- .nv.callgraph             --------------------------
	.section	.nv.callgraph,"",@"SHT_CUDA_CALLGRAPH"
	.align	4
	.sectionentsize	8
	.align		4
        /*0000*/ 	.word	0x00000000
	.align		4
        /*0004*/ 	.word	0xffffffff
	.align		4
        /*0008*/ 	.word	0x00000000
	.align		4
        /*000c*/ 	.word	0xfffffffe
	.align		4
        /*0010*/ 	.word	0x00000000
	.align		4
        /*0014*/ 	.word	0xfffffffd
	.align		4
        /*0018*/ 	.word	0x00000000
	.align		4
        /*001c*/ 	.word	0xfffffffc


//--------------------- .text.triton_per_fused_mean_13 --------------------------
	.section	.text.triton_per_fused_mean_13,"ax",@progbits
	.sectionflags	@"SHF_BARRIERS=1"
	.align	128
        .global         triton_per_fused_mean_13
        .type           triton_per_fused_mean_13,@function
        .size           triton_per_fused_mean_13,(.L_x_1 - triton_per_fused_mean_13)
        .other          triton_per_fused_mean_13,@"STO_CUDA_ENTRY STV_DEFAULT"
triton_per_fused_mean_13:
.text.triton_per_fused_mean_13:
[----:B------:R-:W0:Y:S02]  /*0000*/  LDC R1, c[0x0][0x28] ;  /* 0x00000a00ff017b82 */ /* 0x000e240000000800 */
[----:B------:R-:W1:Y:S01]  /*0010*/  S2R R0, SR_CTAID.X ;  /* 0x0000000000007919 */ /* 0x000e620000002500 */
[----:B------:R-:W-:Y:S01]  /*0020*/  IMAD.MOV.U32 R6, RZ, RZ, RZ ;  /* 0x000000ffff067224 */ /* 0x000fe200078e00ff */
[----:B------:R-:W2:Y:S01]  /*0030*/  LDC.64 R4, c[0x0][0x218] ;  /* 0x00008600ff047b82 */ /* 0x000ea20000000a00 */
[----:B------:R-:W-:Y:S01]  /*0040*/  ULDC.64 UR6, c[0x0][0x208] ;  /* 0x0000820000067ab9 */ /* 0x000fe20000000a00 */
[----:B------:R-:W3:Y:S01]  /*0050*/  S2R R3, SR_TID.X ;  /* 0x0000000000037919 */ /* 0x000ee20000002100 */
[----:B-1----:R-:W-:Y:S02]  /*0060*/  IMAD.SHL.U32 R0, R0, 0x20, RZ ;  /* 0x0000002000007824 */ /* 0x002fe400078e00ff */
[----:B---3--:R-:W-:Y:S01]  /*0070*/  IMAD.SHL.U32 R13, R3, 0x4, RZ ;  /* 0x00000004030d7824 */ /* 0x008fe200078e00ff */
[----:B------:R-:W-:-:S04]  /*0080*/  SHF.R.U32.HI R8, RZ, 0x3, R3 ;  /* 0x00000003ff087819 */ /* 0x000fc80000011603 */
[----:B------:R-:W-:-:S04]  /*0090*/  LOP3.LUT R7, R0, 0x1c, R13, 0xf8, !PT ;  /* 0x0000001c00077812 */ /* 0x000fc800078ef80d */
[C---:B------:R-:W-:Y:S01]  /*00a0*/  ISETP.GE.AND P0, PT, R7.reuse, 0x390, PT ;  /* 0x000003900700780c */ /* 0x040fe20003f06270 */
[----:B------:R-:W-:-:S05]  /*00b0*/  IMAD.HI R6, R7, -0x7047dc11, R6 ;  /* 0x8fb823ef07067827 */ /* 0x000fca00078e0206 */
[----:B------:R-:W-:-:S04]  /*00c0*/  SHF.R.U32.HI R9, RZ, 0x1f, R6 ;  /* 0x0000001fff097819 */ /* 0x000fc80000011606 */
[----:B------:R-:W-:Y:S02]  /*00d0*/  LEA.HI.SX32 R9, R6, R9, 0x19 ;  /* 0x0000000906097211 */ /* 0x000fe400078fcaff */
[----:B------:R-:W-:-:S03]  /*00e0*/  SGXT.U32 R6, R8, 0x5 ;  /* 0x000000050806781a */ /* 0x000fc60000000000 */
[----:B------:R-:W-:-:S04]  /*00f0*/  IMAD R11, R9, -0xe4, R7 ;  /* 0xffffff1c090b7824 */ /* 0x000fc800078e0207 */
[----:B------:R-:W-:Y:S01]  /*0100*/  IMAD R6, R6, 0xe4, R11 ;  /* 0x000000e406067824 */ /* 0x000fe200078e020b */
[----:B------:R-:W-:-:S03]  /*0110*/  CS2R R10, SRZ ;  /* 0x00000000000a7805 */ /* 0x000fc6000001ff00 */
[----:B------:R-:W-:Y:S01]  /*0120*/  IMAD R9, R9, 0x3900, R6 ;  /* 0x0000390009097824 */ /* 0x000fe200078e0206 */
[----:B------:R-:W-:-:S03]  /*0130*/  CS2R R6, SRZ ;  /* 0x0000000000067805 */ /* 0x000fc6000001ff00 */
[C---:B------:R-:W-:Y:S02]  /*0140*/  VIADD R17, R9.reuse, 0x1c80 ;  /* 0x00001c8009117836 */ /* 0x040fe40000000000 */
[----:B--2---:R-:W-:Y:S01]  /*0150*/  IMAD.WIDE R14, R9, 0x4, R4 ;  /* 0x00000004090e7825 */ /* 0x004fe200078e0204 */
[----:B------:R-:W-:-:S03]  /*0160*/  CS2R R8, SRZ ;  /* 0x0000000000087805 */ /* 0x000fc6000001ff00 */
[----:B------:R-:W-:Y:S01]  /*0170*/  IMAD.WIDE R16, R17, 0x4, R4 ;  /* 0x0000000411107825 */ /* 0x000fe200078e0204 */
[----:B------:R-:W-:-:S04]  /*0180*/  CS2R R4, SRZ ;  /* 0x0000000000047805 */ /* 0x000fc8000001ff00 */
[----:B------:R-:W2:Y:S04]  /*0190*/  @!P0 LDG.E.128 R8, desc[UR6][R16.64] ;  /* 0x0000000610088981 */ /* 0x000ea8000c1e1d00 */
[----:B------:R-:W3:Y:S01]  /*01a0*/  @!P0 LDG.E.128 R4, desc[UR6][R14.64] ;  /* 0x000000060e048981 */ /* 0x000ee2000c1e1d00 */
[----:B------:R-:W1:Y:S01]  /*01b0*/  S2UR UR5, SR_CgaCtaId ;  /* 0x00000000000579c3 */ /* 0x000e620000008800 */
[----:B------:R-:W-:Y:S01]  /*01c0*/  UMOV UR4, 0x400 ;  /* 0x0000040000047882 */ /* 0x000fe20000000000 */
[----:B------:R-:W-:Y:S01]  /*01d0*/  ISETP.GE.AND P1, PT, R3, 0x100, PT ;  /* 0x000001000300780c */ /* 0x000fe20003f26270 */
[----:B-1----:R-:W-:Y:S01]  /*01e0*/  UPRMT UR4, UR5, 0x654, UR4 ;  /* 0x0000065405047896 */ /* 0x002fe20008000004 */
[----:B--2---:R-:W-:Y:S02]  /*01f0*/  SEL R8, R8, RZ, !P0 ;  /* 0x000000ff08087207 */ /* 0x004fe40004000000 */
[----:B---3--:R-:W-:-:S02]  /*0200*/  SEL R19, R4, RZ, !P0 ;  /* 0x000000ff04137207 */ /* 0x008fc40004000000 */
[----:B------:R-:W-:Y:S02]  /*0210*/  SEL R4, R5, RZ, !P0 ;  /* 0x000000ff05047207 */ /* 0x000fe40004000000 */
[----:B------:R-:W-:Y:S02]  /*0220*/  SEL R5, R6, RZ, !P0 ;  /* 0x000000ff06057207 */ /* 0x000fe40004000000 */
[----:B------:R-:W-:Y:S02]  /*0230*/  SEL R6, R7, RZ, !P0 ;  /* 0x000000ff07067207 */ /* 0x000fe40004000000 */
[----:B------:R-:W-:Y:S02]  /*0240*/  SEL R9, R9, RZ, !P0 ;  /* 0x000000ff09097207 */ /* 0x000fe40004000000 */
[----:B------:R-:W-:Y:S02]  /*0250*/  SEL R10, R10, RZ, !P0 ;  /* 0x000000ff0a0a7207 */ /* 0x000fe40004000000 */
[----:B------:R-:W-:Y:S01]  /*0260*/  SEL R11, R11, RZ, !P0 ;  /* 0x000000ff0b0b7207 */ /* 0x000fe20004000000 */
[----:B------:R-:W-:Y:S01]  /*0270*/  FADD R8, R19, R8 ;  /* 0x0000000813087221 */ /* 0x000fe20000000000 */
[----:B------:R-:W-:Y:S01]  /*0280*/  FADD R9, R4, R9 ;  /* 0x0000000904097221 */ /* 0x000fe20000000000 */
[----:B------:R-:W-:-:S02]  /*0290*/  FADD R10, R5, R10 ;  /* 0x0000000a050a7221 */ /* 0x000fc40000000000 */
[----:B------:R-:W-:Y:S01]  /*02a0*/  FADD R11, R6, R11 ;  /* 0x0000000b060b7221 */ /* 0x000fe20000000000 */
[----:B------:R-:W-:Y:S02]  /*02b0*/  FSEL R8, R8, RZ, !P0 ;  /* 0x000000ff08087208 */ /* 0x000fe40004000000 */
[----:B------:R-:W-:Y:S02]  /*02c0*/  FSEL R9, R9, RZ, !P0 ;  /* 0x000000ff09097208 */ /* 0x000fe40004000000 */
[----:B------:R-:W-:Y:S02]  /*02d0*/  FSEL R10, R10, RZ, !P0 ;  /* 0x000000ff0a0a7208 */ /* 0x000fe40004000000 */
[----:B------:R-:W-:Y:S01]  /*02e0*/  FSEL R11, R11, RZ, !P0 ;  /* 0x000000ff0b0b7208 */ /* 0x000fe20004000000 */
[----:B------:R-:W1:Y:S04]  /*02f0*/  SHFL.BFLY PT, R5, R8, 0x10, 0x1f ;  /* 0x0e001f0008057f89 */ /* 0x000e6800000e0000 */
[----:B------:R-:W2:Y:S04]  /*0300*/  SHFL.BFLY PT, R4, R9, 0x10, 0x1f ;  /* 0x0e001f0009047f89 */ /* 0x000ea800000e0000 */
[----:B------:R-:W3:Y:S04]  /*0310*/  SHFL.BFLY PT, R7, R10, 0x10, 0x1f ;  /* 0x0e001f000a077f89 */ /* 0x000ee800000e0000 */
[----:B------:R-:W4:Y:S01]  /*0320*/  SHFL.BFLY PT, R14, R11, 0x10, 0x1f ;  /* 0x0e001f000b0e7f89 */ /* 0x000f2200000e0000 */
[----:B-1----:R-:W-:Y:S01]  /*0330*/  FADD R5, R8, R5 ;  /* 0x0000000508057221 */ /* 0x002fe20000000000 */
[----:B--2---:R-:W-:Y:S01]  /*0340*/  FADD R6, R9, R4 ;  /* 0x0000000409067221 */ /* 0x004fe20000000000 */
[----:B---3--:R-:W-:Y:S01]  /*0350*/  FADD R12, R10, R7 ;  /* 0x000000070a0c7221 */ /* 0x008fe20000000000 */
[----:B----4-:R-:W-:-:S02]  /*0360*/  FADD R14, R11, R14 ;  /* 0x0000000e0b0e7221 */ /* 0x010fc40000000000 */
[----:B------:R-:W1:Y:S04]  /*0370*/  SHFL.BFLY PT, R4, R5, 0x8, 0x1f ;  /* 0x0d001f0005047f89 */ /* 0x000e6800000e0000 */
[----:B------:R-:W2:Y:S04]  /*0380*/  SHFL.BFLY PT, R7, R6, 0x8, 0x1f ;  /* 0x0d001f0006077f89 */ /* 0x000ea800000e0000 */
[----:B------:R-:W3:Y:S04]  /*0390*/  SHFL.BFLY PT, R15, R12, 0x8, 0x1f ;  /* 0x0d001f000c0f7f89 */ /* 0x000ee800000e0000 */
[----:B------:R-:W4:Y:S01]  /*03a0*/  SHFL.BFLY PT, R17, R14, 0x8, 0x1f ;  /* 0x0d001f000e117f89 */ /* 0x000f2200000e0000 */
[----:B------:R-:W-:-:S02]  /*03b0*/  SHF.R.U32.HI R8, RZ, 0x5, R3 ;  /* 0x00000005ff087819 */ /* 0x000fc40000011603 */
[----:B------:R-:W-:Y:S02]  /*03c0*/  LOP3.LUT R9, R13, 0x1c, RZ, 0xc0, !PT ;  /* 0x0000001c0d097812 */ /* 0x000fe400078ec0ff */
[----:B------:R-:W-:Y:S02]  /*03d0*/  SGXT.U32 R8, R8, 0x3 ;  /* 0x000000030808781a */ /* 0x000fe40000000000 */
[----:B------:R-:W-:Y:S01]  /*03e0*/  LOP3.LUT P0, RZ, R3, 0x18, RZ, 0xc0, !PT ;  /* 0x0000001803ff7812 */ /* 0x000fe2000780c0ff */
[----:B------:R-:W-:Y:S02]  /*03f0*/  IMAD.SHL.U32 R10, R9, 0x20, RZ ;  /* 0x00000020090a7824 */ /* 0x000fe400078e00ff */
[----:B------:R-:W-:Y:S02]  /*0400*/  IMAD.SHL.U32 R11, R8, 0x4, RZ ;  /* 0x00000004080b7824 */ /* 0x000fe400078e00ff */
[----:B-1----:R-:W-:-:S03]  /*0410*/  FADD R16, R5, R4 ;  /* 0x0000000405107221 */ /* 0x002fc60000000000 */
[----:B------:R-:W-:Y:S01]  /*0420*/  LOP3.LUT R11, R10, R11, RZ, 0xfc, !PT ;  /* 0x0000000b0a0b7212 */ /* 0x000fe200078efcff */
[----:B--2---:R-:W-:Y:S01]  /*0430*/  FADD R6, R6, R7 ;  /* 0x0000000706067221 */ /* 0x004fe20000000000 */
[----:B---3--:R-:W-:Y:S01]  /*0440*/  FADD R18, R12, R15 ;  /* 0x0000000f0c127221 */ /* 0x008fe20000000000 */
[----:B----4-:R-:W-:Y:S02]  /*0450*/  FADD R20, R14, R17 ;  /* 0x000000110e147221 */ /* 0x010fe40000000000 */
[----:B------:R-:W-:Y:S04]  /*0460*/  @!P0 STS [R11+UR4], R16 ;  /* 0x000000100b008988 */ /* 0x000fe80008000804 */
[----:B------:R-:W-:Y:S04]  /*0470*/  @!P0 STS [R11+UR4+0x20], R6 ;  /* 0x000020060b008988 */ /* 0x000fe80008000804 */
[----:B------:R-:W-:Y:S04]  /*0480*/  @!P0 STS [R11+UR4+0x40], R18 ;  /* 0x000040120b008988 */ /* 0x000fe80008000804 */
[----:B------:R-:W-:Y:S01]  /*0490*/  @!P0 STS [R11+UR4+0x60], R20 ;  /* 0x000060140b008988 */ /* 0x000fe20008000804 */
[----:B------:R-:W-:Y:S06]  /*04a0*/  BAR.SYNC.DEFER_BLOCKING 0x0 ;  /* 0x0000000000007b1d */ /* 0x000fec0000010000 */
[----:B------:R-:W1:Y:S04]  /*04b0*/  @!P1 LDS R2, [R13+UR4] ;  /* 0x000000040d029984 */ /* 0x000e680008000800 */
[----:B-1----:R-:W1:Y:S02]  /*04c0*/  SHFL.BFLY PT, R5, R2, 0x4, 0x1f ;  /* 0x0c801f0002057f89 */ /* 0x002e6400000e0000 */
[----:B-1----:R-:W-:-:S05]  /*04d0*/  FADD R7, R2, R5 ;  /* 0x0000000502077221 */ /* 0x002fca0000000000 */
[----:B------:R-:W1:Y:S01]  /*04e0*/  SHFL.BFLY PT, R4, R7, 0x2, 0x1f ;  /* 0x0c401f0007047f89 */ /* 0x000e6200000e0000 */
[----:B------:R-:W-:Y:S01]  /*04f0*/  LOP3.LUT P0, RZ, R3, 0x7, RZ, 0xc0, !PT ;  /* 0x0000000703ff7812 */ /* 0x000fe2000780c0ff */
[----:B-1----:R-:W-:-:S05]  /*0500*/  FADD R12, R7, R4 ;  /* 0x00000004070c7221 */ /* 0x002fca0000000000 */
[----:B------:R-:W1:Y:S01]  /*0510*/  SHFL.BFLY PT, R5, R12, 0x1, 0x1f ;  /* 0x0c201f000c057f89 */ /* 0x000e6200000e0000 */
[----:B------:R-:W-:Y:S01]  /*0520*/  ISETP.LT.AND P0, PT, R3, 0x100, !P0 ;  /* 0x000001000300780c */ /* 0x000fe20004701270 */
[----:B-1----:R-:W-:-:S12]  /*0530*/  FADD R14, R12, R5 ;  /* 0x000000050c0e7221 */ /* 0x002fd80000000000 */
[----:B------:R1:W-:Y:S01]  /*0540*/  @P0 STS [R13+UR4], R14 ;  /* 0x0000000e0d000988 */ /* 0x0003e20008000804 */
[----:B------:R-:W-:Y:S01]  /*0550*/  BAR.SYNC.DEFER_BLOCKING 0x0 ;  /* 0x0000000000007b1d */ /* 0x000fe20000010000 */
[----:B------:R-:W-:Y:S01]  /*0560*/  VIADD R16, R10, UR4 ;  /* 0x000000040a107c36 */ /* 0x000fe20008000000 */
[----:B------:R-:W-:-:S06]  /*0570*/  LOP3.LUT R2, R3, 0x1f, RZ, 0xc0, !PT ;  /* 0x0000001f03027812 */ /* 0x000fcc00078ec0ff */
[----:B-1----:R-:W1:Y:S01]  /*0580*/  LDC.64 R12, c[0x0][0x210] ;  /* 0x00008400ff0c7b82 */ /* 0x002e620000000a00 */
[----:B------:R-:W-:Y:S04]  /*0590*/  LDS R4, [R10+UR4] ;  /* 0x000000040a047984 */ /* 0x000fe80008000800 */
[----:B------:R-:W-:Y:S04]  /*05a0*/  LDS R5, [R10+UR4+0x20] ;  /* 0x000020040a057984 */ /* 0x000fe80008000800 */
[----:B------:R-:W-:Y:S04]  /*05b0*/  LDS R6, [R10+UR4+0x40] ;  /* 0x000040040a067984 */ /* 0x000fe80008000800 */
[----:B------:R-:W2:Y:S01]  /*05c0*/  LDS R7, [R10+UR4+0x60] ;  /* 0x000060040a077984 */ /* 0x000ea20008000800 */
[----:B------:R-:W-:Y:S01]  /*05d0*/  IMAD R16, R9, -0x1c, R16 ;  /* 0xffffffe409107824 */ /* 0x000fe200078e0210 */
[----:B------:R-:W-:Y:S01]  /*05e0*/  BAR.SYNC.DEFER_BLOCKING 0x0 ;  /* 0x0000000000007b1d */ /* 0x000fe20000010000 */
[----:B------:R-:W-:-:S02]  /*05f0*/  LEA R9, R2, UR4, 0x2 ;  /* 0x0000000402097c11 */ /* 0x000fc4000f8e10ff */
[----:B------:R-:W-:-:S03]  /*0600*/  LOP3.LUT R3, R0, 0x1f, R3, 0xf8, !PT ;  /* 0x0000001f00037812 */ /* 0x000fc600078ef803 */
[----:B--2---:R2:W-:Y:S02]  /*0610*/  STS.128 [R16], R4 ;  /* 0x0000000410007388 */ /* 0x0045e40000000c00 */
[----:B------:R-:W-:Y:S01]  /*0620*/  BAR.SYNC.DEFER_BLOCKING 0x0 ;  /* 0x0000000000007b1d */ /* 0x000fe20000010000 */
[----:B------:R-:W-:-:S04]  /*0630*/  ISETP.GE.AND P0, PT, R3, 0x390, PT ;  /* 0x000003900300780c */ /* 0x000fc80003f06270 */
[----:B------:R-:W-:Y:S01]  /*0640*/  ISETP.EQ.AND P0, PT, R8, RZ, !P0 ;  /* 0x000000ff0800720c */ /* 0x000fe20004702270 */
[----:B------:R-:W3:Y:S01]  /*0650*/  LDS R9, [R9] ;  /* 0x0000000009097984 */ /* 0x000ee20000000800 */
[----:B-1----:R-:W-:Y:S01]  /*0660*/  IMAD.WIDE R2, R3, 0x4, R12 ;  /* 0x0000000403027825 */ /* 0x002fe200078e020c */
[----:B------:R-:W-:Y:S10]  /*0670*/  BAR.SYNC.DEFER_BLOCKING 0x0 ;  /* 0x0000000000007b1d */ /* 0x000ff40000010000 */
[----:B--2---:R-:W-:Y:S05]  /*0680*/  @!P0 EXIT ;  /* 0x000000000000894d */ /* 0x004fea0003800000 */
[----:B---3--:R-:W-:-:S05]  /*0690*/  FMUL R9, R9, 0.015625 ;  /* 0x3c80000009097820 */ /* 0x008fca0000400000 */
[----:B------:R-:W-:Y:S01]  /*06a0*/  STG.E desc[UR6][R2.64], R9 ;  /* 0x0000000902007986 */ /* 0x000fe2000c101906 */
[----:B------:R-:W-:Y:S05]  /*06b0*/  EXIT ;  /* 0x000000000000794d */ /* 0x000fea0003800000 */
.L_x_0:
[----:B------:R-:W-:-:S00]  /*06c0*/  BRA `(.L_x_0) ;  /* 0xfffffffc00fc7947 */ /* 0x000fc0000383ffff */
[----:B------:R-:W-:-:S00]  /*06d0*/  NOP ;  /* 0x0000000000007918 */ /* 0x000fc00000000000 */
        /* <DEDUP_REMOVED lines=10> */
.L_x_1:


//--------------------- .nv.shared.triton_per_fused_mean_13 --------------------------
	.section	.nv.shared.triton_per_fused_mean_13,"aw",@nobits
	.sectionflags	@""
	.align	16
	.zero		1024


//--------------------- .nv.constant0.triton_per_fused_mean_13 --------------------------
	.section	.nv.constant0.triton_per_fused_mean_13,"a",@progbits
	.sectionflags	@""
	.align	4
.nv.constant0.triton_per_fused_mean_13:
	.zero		552
